//
// Generated by NVIDIA NVVM Compiler
//
// Compiler Build ID: CL-36424714
// Cuda compilation tools, release 13.0, V13.0.88
// Based on NVVM 20.0.0
//

.version 9.0
.target sm_100
.address_size 64

	// .globl	_Z10dscheduleriiPiS_S_
// _ZZ10dscheduleriiPiS_S_E6freeId has been demoted
// _ZZ10dscheduleriiPiS_S_E9queueLock has been demoted
// _ZZ10dscheduleriiPiS_S_E4time has been demoted
// _ZZ10dscheduleriiPiS_S_E6locked has been demoted
.extern .shared .align 16 .b8 threadPriors[];

.visible .entry _Z10dscheduleriiPiS_S_(
	.param .u32 _Z10dscheduleriiPiS_S__param_0,
	.param .u32 _Z10dscheduleriiPiS_S__param_1,
	.param .u64 .ptr .align 1 _Z10dscheduleriiPiS_S__param_2,
	.param .u64 .ptr .align 1 _Z10dscheduleriiPiS_S__param_3,
	.param .u64 .ptr .align 1 _Z10dscheduleriiPiS_S__param_4
)
{
	.reg .pred 	%p<19>;
	.reg .b16 	%rs<18>;
	.reg .b32 	%r<54>;
	.reg .b64 	%rd<12>;
	// demoted variable
	.shared .align 4 .u32 _ZZ10dscheduleriiPiS_S_E6freeId;
	// demoted variable
	.shared .align 4 .u32 _ZZ10dscheduleriiPiS_S_E9queueLock;
	// demoted variable
	.shared .align 4 .u32 _ZZ10dscheduleriiPiS_S_E4time;
	// demoted variable
	.shared .align 1 .u8 _ZZ10dscheduleriiPiS_S_E6locked;
	ld.param.u32 	%r24, [_Z10dscheduleriiPiS_S__param_0];
	ld.param.u32 	%r25, [_Z10dscheduleriiPiS_S__param_1];
	ld.param.u64 	%rd4, [_Z10dscheduleriiPiS_S__param_2];
	ld.param.u64 	%rd5, [_Z10dscheduleriiPiS_S__param_3];
	ld.param.u64 	%rd6, [_Z10dscheduleriiPiS_S__param_4];
	mov.u32 	%r1, %tid.x;
	setp.eq.s32 	%p2, %r1, 0;
	@%p2 bra 	$L__BB0_2;
	ld.shared.u32 	%r52, [_ZZ10dscheduleriiPiS_S_E4time];
	ld.shared.u8 	%rs17, [_ZZ10dscheduleriiPiS_S_E6locked];
	ld.shared.u32 	%r51, [_ZZ10dscheduleriiPiS_S_E9queueLock];
	bra.uni 	$L__BB0_3;
$L__BB0_2:
	mov.b32 	%r51, 0;
	st.shared.u32 	[_ZZ10dscheduleriiPiS_S_E9queueLock], %r51;
	st.shared.u32 	[_ZZ10dscheduleriiPiS_S_E4time], %r51;
	mov.b16 	%rs17, 0;
	st.shared.u8 	[_ZZ10dscheduleriiPiS_S_E6locked], %rs17;
	mov.u32 	%r52, %r51;
$L__BB0_3:
	shl.b32 	%r29, %r1, 2;
	mov.u32 	%r30, threadPriors;
	add.s32 	%r6, %r30, %r29;
	mov.b32 	%r50, -1;
	st.shared.u32 	[%r6], %r50;
	add.s32 	%r7, %r24, 1;
	cvta.to.global.u64 	%rd1, %rd5;
	cvta.to.global.u64 	%rd2, %rd4;
	cvta.to.global.u64 	%rd3, %rd6;
	mov.b32 	%r53, 0;
$L__BB0_4:
	setp.ne.s32 	%p3, %r53, %r52;
	setp.eq.s32 	%p4, %r52, 0;
	or.pred  	%p5, %p3, %p4;
	@%p5 bra 	$L__BB0_6;
	mov.b16 	%rs17, 0;
	st.shared.u8 	[_ZZ10dscheduleriiPiS_S_E6locked], %rs17;
	bra.uni 	$L__BB0_7;
$L__BB0_6:
	setp.ne.s32 	%p7, %r53, 0;
	mov.pred 	%p18, 0;
	@%p7 bra 	$L__BB0_8;
$L__BB0_7:
	atom.shared.min.s32 	%r32, [_ZZ10dscheduleriiPiS_S_E6freeId], %r1;
	mov.b32 	%r53, 0;
	mov.pred 	%p18, -1;
$L__BB0_8:
	and.b16  	%rs9, %rs17, 255;
	setp.ne.s16 	%p9, %rs9, 0;
	@%p9 bra 	$L__BB0_17;
	mul.wide.s32 	%rd7, %r51, 4;
	add.s64 	%rd8, %rd1, %rd7;
	ld.global.u32 	%r13, [%rd8];
	mov.b32 	%r48, 0;
$L__BB0_10:
	mov.u32 	%r14, %r48;
	shl.b32 	%r34, %r14, 2;
	add.s32 	%r36, %r30, %r34;
	ld.shared.u32 	%r37, [%r36];
	setp.ne.s32 	%p10, %r13, %r37;
	setp.lt.s32 	%p11, %r14, %r24;
	and.pred  	%p12, %p11, %p10;
	add.s32 	%r48, %r14, 1;
	@%p12 bra 	$L__BB0_10;
	setp.eq.s32 	%p13, %r14, %r24;
	ld.shared.u32 	%r38, [_ZZ10dscheduleriiPiS_S_E6freeId];
	selp.b32 	%r39, %r38, %r14, %p13;
	setp.ne.s32 	%p14, %r39, %r1;
	mov.b16 	%rs17, 0;
	@%p14 bra 	$L__BB0_18;
	st.shared.u32 	[_ZZ10dscheduleriiPiS_S_E6freeId], %r7;
	not.pred 	%p15, %p18;
	@%p15 bra 	$L__BB0_16;
	setp.ne.s32 	%p16, %r50, -1;
	@%p16 bra 	$L__BB0_15;
	st.shared.u32 	[%r6], %r13;
	mov.u32 	%r50, %r13;
$L__BB0_15:
	add.s64 	%rd10, %rd2, %rd7;
	ld.global.u32 	%r40, [%rd10];
	add.s32 	%r53, %r40, %r52;
	add.s64 	%rd11, %rd3, %rd7;
	st.global.u32 	[%rd11], %r53;
	add.s32 	%r51, %r51, 1;
	st.shared.u32 	[_ZZ10dscheduleriiPiS_S_E9queueLock], %r51;
	bra.uni 	$L__BB0_18;
$L__BB0_16:
	mov.b16 	%rs17, 1;
	st.shared.u8 	[_ZZ10dscheduleriiPiS_S_E6locked], %rs17;
	bra.uni 	$L__BB0_18;
$L__BB0_17:
	add.s32 	%r52, %r52, 1;
	st.shared.u32 	[_ZZ10dscheduleriiPiS_S_E4time], %r52;
$L__BB0_18:
	setp.lt.s32 	%p17, %r51, %r25;
	@%p17 bra 	$L__BB0_4;
	ret;

}


// ===== COMPILED SASS (sm_100) =====

	.target	sm_100

	.elftype	@"ET_EXEC"


//--------------------- .note.nv.tkinfo           --------------------------
	.section	.note.nv.tkinfo,"",@"SHT_NOTE"
	.sectionflags	@"SHF_NOTE_NV_TKINFO"
	.tkinfo
        /*0018*/ 	.word	0x00000002
        /*0030*/ 	.string	""
        /*0030*/ 	.string	"ptxas"
        /*0030*/ 	.string	"Cuda compilation tools, release 13.0, V13.0.88"
        /*0030*/ 	.string	"Build cuda_13.0.r13.0/compiler.36424714_0"
        /*0030*/ 	.string	"-arch sm_100 -m 64 "



//--------------------- .note.nv.cuinfo           --------------------------
	.section	.note.nv.cuinfo,"",@"SHT_NOTE"
	.sectionflags	@"SHF_NOTE_NV_CUINFO"
        /*0018*/ 	.short	0x0002
        /*001a*/ 	.short	0x0064
        /*001c*/ 	.short	0x0082
	.zero		2


//--------------------- .nv.info                  --------------------------
	.section	.nv.info,"",@"SHT_CUDA_INFO"
	.align	4


	//----- nvinfo : EIATTR_REGCOUNT
	.align		4
        /*0000*/ 	.byte	0x04, 0x2f
        /*0002*/ 	.short	(.L_1 - .L_0)
	.align		4
.L_0:
        /*0004*/ 	.word	index@(_Z10dscheduleriiPiS_S_)
        /*0008*/ 	.word	0x00000012


	//----- nvinfo : EIATTR_FRAME_SIZE
	.align		4
.L_1:
        /*000c*/ 	.byte	0x04, 0x11
        /*000e*/ 	.short	(.L_3 - .L_2)
	.align		4
.L_2:
        /*0010*/ 	.word	index@(_Z10dscheduleriiPiS_S_)
        /*0014*/ 	.word	0x00000000


	//----- nvinfo : EIATTR_MIN_STACK_SIZE
	.align		4
.L_3:
        /*0018*/ 	.byte	0x04, 0x12
        /*001a*/ 	.short	(.L_5 - .L_4)
	.align		4
.L_4:
        /*001c*/ 	.word	index@(_Z10dscheduleriiPiS_S_)
        /*0020*/ 	.word	0x00000000
.L_5:


//--------------------- .nv.compat                --------------------------
	.section	.nv.compat,"",@"SHT_CUDA_COMPAT_INFO"
	.align	4
        /*0000*/ 	.byte	0x02, 0x09, 0x00, 0x00, 0x02, 0x02, 0x01, 0x00, 0x02, 0x05, 0x05, 0x00, 0x03, 0x07, 0x01, 0x01
        /*0010*/ 	.byte	0x02, 0x03, 0x00, 0x00, 0x02, 0x06, 0x01, 0x00, 0x04, 0x0b, 0x08, 0x00, 0x09, 0x00, 0x00, 0x00
        /*0020*/ 	.byte	0x00, 0x00, 0x00, 0x00


//--------------------- .nv.info._Z10dscheduleriiPiS_S_ --------------------------
	.section	.nv.info._Z10dscheduleriiPiS_S_,"",@"SHT_CUDA_INFO"
	.sectionflags	@""
	.align	4


	//----- nvinfo : EIATTR_CUDA_API_VERSION
	.align		4
        /*0000*/ 	.byte	0x04, 0x37
        /*0002*/ 	.short	(.L_7 - .L_6)
.L_6:
        /*0004*/ 	.word	0x00000082


	//----- nvinfo : EIATTR_KPARAM_INFO
	.align		4
.L_7:
        /*0008*/ 	.byte	0x04, 0x17
        /*000a*/ 	.short	(.L_9 - .L_8)
.L_8:
        /*000c*/ 	.word	0x00000000
        /*0010*/ 	.short	0x0004
        /*0012*/ 	.short	0x0018
        /*0014*/ 	.byte	0x00, 0xf5, 0x21, 0x00


	//----- nvinfo : EIATTR_KPARAM_INFO
	.align		4
.L_9:
        /*0018*/ 	.byte	0x04, 0x17
        /*001a*/ 	.short	(.L_11 - .L_10)
.L_10:
        /*001c*/ 	.word	0x00000000
        /*0020*/ 	.short	0x0003
        /*0022*/ 	.short	0x0010
        /*0024*/ 	.byte	0x00, 0xf5, 0x21, 0x00


	//----- nvinfo : EIATTR_KPARAM_INFO
	.align		4
.L_11:
        /*0028*/ 	.byte	0x04, 0x17
        /*002a*/ 	.short	(.L_13 - .L_12)
.L_12:
        /*002c*/ 	.word	0x00000000
        /*0030*/ 	.short	0x0002
        /*0032*/ 	.short	0x0008
        /*0034*/ 	.byte	0x00, 0xf5, 0x21, 0x00


	//----- nvinfo : EIATTR_KPARAM_INFO
	.align		4
.L_13:
        /*0038*/ 	.byte	0x04, 0x17
        /*003a*/ 	.short	(.L_15 - .L_14)
.L_14:
        /*003c*/ 	.word	0x00000000
        /*0040*/ 	.short	0x0001
        /*0042*/ 	.short	0x0004
        /*0044*/ 	.byte	0x00, 0xf0, 0x11, 0x00


	//----- nvinfo : EIATTR_KPARAM_INFO
	.align		4
.L_15:
        /*0048*/ 	.byte	0x04, 0x17
        /*004a*/ 	.short	(.L_17 - .L_16)
.L_16:
        /*004c*/ 	.word	0x00000000
        /*0050*/ 	.short	0x0000
        /*0052*/ 	.short	0x0000
        /*0054*/ 	.byte	0x00, 0xf0, 0x11, 0x00


	//----- nvinfo : EIATTR_SPARSE_MMA_MASK
	.align		4
.L_17:
        /*0058*/ 	.byte	0x03, 0x50
        /*005a*/ 	.short	0x0000


	//----- nvinfo : EIATTR_MAXREG_COUNT
	.align		4
        /*005c*/ 	.byte	0x03, 0x1b
        /*005e*/ 	.short	0x00ff


	//----- nvinfo : EIATTR_MERCURY_ISA_VERSION
	.align		4
        /*0060*/ 	.byte	0x03, 0x5f
        /*0062*/ 	.short	0x0101


	//----- nvinfo : EIATTR_INT_WARP_WIDE_INSTR_OFFSETS
	.align		4
        /*0064*/ 	.byte	0x04, 0x31
        /*0066*/ 	.short	(.L_19 - .L_18)


	//   ....[0]....
.L_18:
        /*0068*/ 	.word	0x00000300


	//   ....[1]....
        /*006c*/ 	.word	0x00000310


	//----- nvinfo : EIATTR_VRC_CTA_INIT_COUNT
	.align		4
.L_19:
        /*0070*/ 	.byte	0x02, 0x4a
	.zero		1
	.zero		1


	//----- nvinfo : EIATTR_EXIT_INSTR_OFFSETS
	.align		4
        /*0074*/ 	.byte	0x04, 0x1c
        /*0076*/ 	.short	(.L_21 - .L_20)


	//   ....[0]....
.L_20:
        /*0078*/ 	.word	0x00000710


	//----- nvinfo : EIATTR_CRS_STACK_SIZE
	.align		4
.L_21:
        /*007c*/ 	.byte	0x04, 0x1e
        /*007e*/ 	.short	(.L_23 - .L_22)
.L_22:
        /*0080*/ 	.word	0x00000000


	//----- nvinfo : EIATTR_CBANK_PARAM_SIZE
	.align		4
.L_23:
        /*0084*/ 	.byte	0x03, 0x19
        /*0086*/ 	.short	0x0020


	//----- nvinfo : EIATTR_PARAM_CBANK
	.align		4
        /*0088*/ 	.byte	0x04, 0x0a
        /*008a*/ 	.short	(.L_25 - .L_24)
	.align		4
.L_24:
        /*008c*/ 	.word	index@(.nv.constant0._Z10dscheduleriiPiS_S_)
        /*0090*/ 	.short	0x0380
        /*0092*/ 	.short	0x0020


	//----- nvinfo : EIATTR_SW_WAR
	.align		4
.L_25:
        /*0094*/ 	.byte	0x04, 0x36
        /*0096*/ 	.short	(.L_27 - .L_26)
.L_26:
        /*0098*/ 	.word	0x00000008
.L_27:


//--------------------- .nv.callgraph             --------------------------
	.section	.nv.callgraph,"",@"SHT_CUDA_CALLGRAPH"
	.align	4
	.sectionentsize	8
	.align		4
        /*0000*/ 	.word	0x00000000
	.align		4
        /*0004*/ 	.word	0xffffffff
	.align		4
        /*0008*/ 	.word	0x00000000
	.align		4
        /*000c*/ 	.word	0xfffffffe
	.align		4
        /*0010*/ 	.word	0x00000000
	.align		4
        /*0014*/ 	.word	0xfffffffd
	.align		4
        /*0018*/ 	.word	0x00000000
	.align		4
        /*001c*/ 	.word	0xfffffffc


//--------------------- .text._Z10dscheduleriiPiS_S_ --------------------------
	.section	.text._Z10dscheduleriiPiS_S_,"ax",@progbits
	.align	128
        .global         _Z10dscheduleriiPiS_S_
        .type           _Z10dscheduleriiPiS_S_,@function
        .size           _Z10dscheduleriiPiS_S_,(.L_x_12 - _Z10dscheduleriiPiS_S_)
        .other          _Z10dscheduleriiPiS_S_,@"STO_CUDA_ENTRY STV_DEFAULT"
_Z10dscheduleriiPiS_S_:
.text._Z10dscheduleriiPiS_S_:
[----:B------:R-:W-:Y:S01]  /*0000*/  LDC R1, c[0x0][0x37c] ;  /* 0x0000df00ff017b82 */ /* 0x000fe20000000800 */
[----:B------:R-:W0:Y:S07]  /*0010*/  S2R R2, SR_TID.X ;  /* 0x0000000000027919 */ /* 0x000e2e0000002100 */
[----:B------:R-:W1:Y:S01]  /*0020*/  S2UR UR5, SR_CgaCtaId ;  /* 0x00000000000579c3 */ /* 0x000e620000008800 */
[----:B------:R-:W-:Y:S01]  /*0030*/  UMOV UR4, 0x400 ;  /* 0x0000040000047882 */ /* 0x000fe20000000000 */
[----:B------:R-:W-:Y:S01]  /*0040*/  IMAD.MOV.U32 R11, RZ, RZ, -0x1 ;  /* 0xffffffffff0b7424 */ /* 0x000fe200078e00ff */
[----:B------:R-:W2:Y:S01]  /*0050*/  LDCU.64 UR6, c[0x0][0x358] ;  /* 0x00006b00ff0677ac */ /* 0x000ea20008000a00 */
[----:B------:R-:W-:-:S04]  /*0060*/  IMAD.MOV.U32 R8, RZ, RZ, RZ ;  /* 0x000000ffff087224 */ /* 0x000fc800078e00ff */
[----:B------:R-:W3:Y:S01]  /*0070*/  LDC R10, c[0x0][0x380] ;  /* 0x0000e000ff0a7b82 */ /* 0x000ee20000000800 */
[----:B0-----:R-:W-:-:S13]  /*0080*/  ISETP.NE.AND P0, PT, R2, RZ, PT ;  /* 0x000000ff0200720c */ /* 0x001fda0003f05270 */
[----:B------:R-:W-:Y:S02]  /*0090*/  @P0 IMAD.U32 R4, RZ, RZ, UR4 ;  /* 0x00000004ff040e24 */ /* 0x000fe4000f8e00ff */
[----:B-1----:R-:W-:-:S05]  /*00a0*/  @P0 IMAD.U32 R9, RZ, RZ, UR5 ;  /* 0x00000005ff090e24 */ /* 0x002fca000f8e00ff */
[----:B------:R-:W-:Y:S01]  /*00b0*/  @P0 LEA R6, R9, R4, 0x18 ;  /* 0x0000000409060211 */ /* 0x000fe200078ec0ff */
[----:B------:R-:W-:Y:S02]  /*00c0*/  @!P0 IMAD.U32 R4, RZ, RZ, UR4 ;  /* 0x00000004ff048e24 */ /* 0x000fe4000f8e00ff */
[----:B------:R-:W-:Y:S02]  /*00d0*/  @!P0 IMAD.U32 R9, RZ, RZ, UR5 ;  /* 0x00000005ff098e24 */ /* 0x000fe4000f8e00ff */
[----:B------:R-:W0:Y:S01]  /*00e0*/  @P0 LDS.U8 R7, [R6+0xc] ;  /* 0x00000c0006070984 */ /* 0x000e220000000000 */
[----:B------:R-:W-:Y:S02]  /*00f0*/  VIADD R5, R4, 0x10 ;  /* 0x0000001004057836 */ /* 0x000fe40000000000 */
[C---:B------:R-:W-:Y:S01]  /*0100*/  @!P0 LEA R12, R9.reuse, R4, 0x18 ;  /* 0x00000004090c8211 */ /* 0x040fe200078ec0ff */
[----:B------:R-:W1:Y:S02]  /*0110*/  @P0 LDS R0, [R6+0x4] ;  /* 0x0000040006000984 */ /* 0x000e640000000800 */
[----:B------:R-:W-:-:S02]  /*0120*/  LEA R5, R9, R5, 0x18 ;  /* 0x0000000509057211 */ /* 0x000fc400078ec0ff */
[----:B------:R4:W1:Y:S03]  /*0130*/  @P0 LDS R3, [R6+0x8] ;  /* 0x0000080006030984 */ /* 0x0008660000000800 */
[----:B------:R-:W-:Y:S01]  /*0140*/  IMAD R4, R2, 0x4, R5 ;  /* 0x0000000402047824 */ /* 0x000fe200078e0205 */
[----:B------:R0:W-:Y:S04]  /*0150*/  @!P0 STS [R12+0x4], RZ ;  /* 0x000004ff0c008388 */ /* 0x0001e80000000800 */
[----:B------:R0:W-:Y:S01]  /*0160*/  @!P0 STS [R12+0x8], RZ ;  /* 0x000008ff0c008388 */ /* 0x0001e20000000800 */
[----:B----4-:R-:W-:-:S03]  /*0170*/  IMAD.MOV.U32 R6, RZ, RZ, -0x1 ;  /* 0xffffffffff067424 */ /* 0x010fc600078e00ff */
[----:B------:R4:W-:Y:S04]  /*0180*/  @!P0 STS.U8 [R12+0xc], RZ ;  /* 0x00000cff0c008388 */ /* 0x0009e80000000000 */
[----:B------:R4:W-:Y:S01]  /*0190*/  STS [R4], R11 ;  /* 0x0000000b04007388 */ /* 0x0009e20000000800 */
[----:B0-----:R-:W-:Y:S01]  /*01a0*/  @P0 PRMT R9, R7, 0x7610, R9 ;  /* 0x0000761007090816 */ /* 0x001fe20000000009 */
[----:B---3--:R-:W-:Y:S02]  /*01b0*/  VIADD R7, R10, 0x1 ;  /* 0x000000010a077836 */ /* 0x008fe40000000000 */
[----:B------:R-:W-:Y:S01]  /*01c0*/  @!P0 IMAD.MOV.U32 R0, RZ, RZ, RZ ;  /* 0x000000ffff008224 */ /* 0x000fe200078e00ff */
[----:B------:R-:W-:Y:S01]  /*01d0*/  @!P0 PRMT R9, RZ, 0x7610, R9 ;  /* 0x00007610ff098816 */ /* 0x000fe20000000009 */
[----:B-12-4-:R-:W-:-:S07]  /*01e0*/  @!P0 IMAD.MOV.U32 R3, RZ, RZ, RZ ;  /* 0x000000ffff038224 */ /* 0x016fce00078e00ff */
.L_x_10:
[----:B------:R-:W-:Y:S01]  /*01f0*/  ISETP.NE.AND P0, PT, R3, RZ, PT ;  /* 0x000000ff0300720c */ /* 0x000fe20003f05270 */
[----:B------:R-:W-:Y:S04]  /*0200*/  BSSY.RECONVERGENT B1, `(.L_x_0) ;  /* 0x000001a000017945 */ /* 0x000fe80003800200 */
[----:B------:R-:W-:Y:S01]  /*0210*/  BSSY.RELIABLE B0, `(.L_x_1) ;  /* 0x000000c000007945 */ /* 0x000fe20003800100 */
[----:B------:R-:W-:-:S13]  /*0220*/  ISETP.NE.OR P0, PT, R8, R3, !P0 ;  /* 0x000000030800720c */ /* 0x000fda0004705670 */
[----:B0-----:R-:W0:Y:S01]  /*0230*/  @!P0 S2R R11, SR_CgaCtaId ;  /* 0x00000000000b8919 */ /* 0x001e220000008800 */
[----:B-1-3--:R-:W-:Y:S02]  /*0240*/  @!P0 MOV R10, 0x400 ;  /* 0x00000400000a8802 */ /* 0x00afe40000000f00 */
[----:B------:R-:W-:Y:S02]  /*0250*/  @!P0 PRMT R9, RZ, 0x7610, R9 ;  /* 0x00007610ff098816 */ /* 0x000fe40000000009 */
[----:B0-----:R-:W-:-:S05]  /*0260*/  @!P0 LEA R10, R11, R10, 0x18 ;  /* 0x0000000a0b0a8211 */ /* 0x001fca00078ec0ff */
[----:B------:R0:W-:Y:S01]  /*0270*/  @!P0 STS.U8 [R10+0xc], RZ ;  /* 0x00000cff0a008388 */ /* 0x0001e20000000000 */
[----:B--2-4-:R-:W-:Y:S05]  /*0280*/  @!P0 BRA `(.L_x_2) ;  /* 0x0000000000108947 */ /* 0x014fea0003800000 */
[----:B------:R-:W-:Y:S02]  /*0290*/  ISETP.NE.AND P1, PT, R8, RZ, PT ;  /* 0x000000ff0800720c */ /* 0x000fe40003f25270 */
[----:B------:R-:W-:-:S11]  /*02a0*/  PLOP3.LUT P0, PT, PT, PT, PT, 0x8, 0x80 ;  /* 0x000000000080781c */ /* 0x000fd60003f0e170 */
[----:B------:R-:W-:Y:S05]  /*02b0*/  @P1 BREAK.RELIABLE B0 ;  /* 0x0000000000001942 */ /* 0x000fea0003800100 */
[----:B------:R-:W-:Y:S05]  /*02c0*/  @P1 BRA `(.L_x_3) ;  /* 0x0000000000341947 */ /* 0x000fea0003800000 */
.L_x_2:
[----:B------:R-:W-:Y:S05]  /*02d0*/  BSYNC.RELIABLE B0 ;  /* 0x0000000000007941 */ /* 0x000fea0003800100 */
.L_x_1:
[----:B------:R-:W1:Y:S01]  /*02e0*/  S2R R8, SR_LANEID ;  /* 0x0000000000087919 */ /* 0x000e620000000000 */
[----:B------:R-:W2:Y:S01]  /*02f0*/  S2UR UR5, SR_CgaCtaId ;  /* 0x00000000000579c3 */ /* 0x000ea20000008800 */
[----:B------:R-:W-:Y:S01]  /*0300*/  VOTEU.ANY UR4, UPT, PT ;  /* 0x0000000000047886 */ /* 0x000fe200038e0100 */
[----:B------:R-:W-:Y:S01]  /*0310*/  CREDUX.MIN.S32 UR8, R2 ;  /* 0x00000000020872cc */ /* 0x000fe20000008200 */
[----:B------:R-:W-:-:S12]  /*0320*/  UFLO.U32 UR4, UR4 ;  /* 0x00000004000472bd */ /* 0x000fd800080e0000 */
[----:B0-----:R-:W-:Y:S01]  /*0330*/  IMAD.U32 R10, RZ, RZ, UR8 ;  /* 0x00000008ff0a7e24 */ /* 0x001fe2000f8e00ff */
[----:B-1----:R-:W-:Y:S01]  /*0340*/  ISETP.EQ.U32.AND P0, PT, R8, UR4, PT ;  /* 0x0000000408007c0c */ /* 0x002fe2000bf02070 */
[----:B------:R-:W-:Y:S01]  /*0350*/  UMOV UR4, 0x400 ;  /* 0x0000040000047882 */ /* 0x000fe20000000000 */
[----:B------:R-:W-:Y:S01]  /*0360*/  IMAD.MOV.U32 R8, RZ, RZ, RZ ;  /* 0x000000ffff087224 */ /* 0x000fe200078e00ff */
[----:B--2---:R-:W-:-:S10]  /*0370*/  ULEA UR4, UR5, UR4, 0x18 ;  /* 0x0000000405047291 */ /* 0x004fd4000f8ec0ff */
[----:B------:R1:W-:Y:S01]  /*0380*/  @P0 ATOMS.MIN.S32 RZ, [UR4], R10 ;  /* 0x0000000affff098c */ /* 0x0003e20008800204 */
[----:B------:R-:W-:-:S13]  /*0390*/  PLOP3.LUT P0, PT, PT, PT, PT, 0x80, 0x8 ;  /* 0x000000000008781c */ /* 0x000fda0003f0f070 */
.L_x_3:
[----:B------:R-:W-:Y:S05]  /*03a0*/  BSYNC.RECONVERGENT B1 ;  /* 0x0000000000017941 */ /* 0x000fea0003800200 */
.L_x_0:
[----:B------:R-:W-:Y:S01]  /*03b0*/  LOP3.LUT P1, RZ, R9, 0xff, RZ, 0xc0, !PT ;  /* 0x000000ff09ff7812 */ /* 0x000fe2000782c0ff */
[----:B------:R-:W-:-:S12]  /*03c0*/  BSSY.RECONVERGENT B1, `(.L_x_4) ;  /* 0x0000031000017945 */ /* 0x000fd80003800200 */
[----:B------:R-:W-:Y:S05]  /*03d0*/  @P1 BRA `(.L_x_5) ;  /* 0x0000000000a81947 */ /* 0x000fea0003800000 */
[----:B01----:R-:W0:Y:S08]  /*03e0*/  LDC.64 R10, c[0x0][0x390] ;  /* 0x0000e400ff0a7b82 */ /* 0x003e300000000a00 */
[----:B------:R-:W1:Y:S01]  /*03f0*/  LDC R13, c[0x0][0x380] ;  /* 0x0000e000ff0d7b82 */ /* 0x000e620000000800 */
[----:B0-----:R-:W-:-:S05]  /*0400*/  IMAD.WIDE R10, R0, 0x4, R10 ;  /* 0x00000004000a7825 */ /* 0x001fca00078e020a */
[----:B------:R0:W5:Y:S01]  /*0410*/  LDG.E R14, desc[UR6][R10.64] ;  /* 0x000000060a0e7981 */ /* 0x000162000c1e1900 */
[----:B------:R-:W-:Y:S01]  /*0420*/  BSSY.RECONVERGENT B2, `(.L_x_6) ;  /* 0x0000009000027945 */ /* 0x000fe20003800200 */
[----:B------:R-:W-:-:S07]  /*0430*/  IMAD.MOV.U32 R12, RZ, RZ, RZ ;  /* 0x000000ffff0c7224 */ /* 0x000fce00078e00ff */
.L_x_7:
[C---:B------:R-:W-:Y:S01]  /*0440*/  IMAD R9, R12.reuse, 0x4, R5 ;  /* 0x000000040c097824 */ /* 0x040fe200078e0205 */
[C---:B-1----:R-:W-:Y:S01]  /*0450*/  ISETP.LT.AND P2, PT, R12.reuse, R13, PT ;  /* 0x0000000d0c00720c */ /* 0x042fe20003f41270 */
[----:B0-----:R-:W-:Y:S02]  /*0460*/  IMAD.MOV.U32 R10, RZ, RZ, R12 ;  /* 0x000000ffff0a7224 */ /* 0x001fe400078e000c */
[----:B------:R-:W-:Y:S02]  /*0470*/  VIADD R12, R12, 0x1 ;  /* 0x000000010c0c7836 */ /* 0x000fe40000000000 */
[----:B------:R-:W0:Y:S02]  /*0480*/  LDS R9, [R9] ;  /* 0x0000000009097984 */ /* 0x000e240000000800 */
[----:B0----5:R-:W-:-:S13]  /*0490*/  ISETP.NE.AND P1, PT, R14, R9, PT ;  /* 0x000000090e00720c */ /* 0x021fda0003f25270 */
[----:B------:R-:W-:Y:S05]  /*04a0*/  @P1 BRA P2, `(.L_x_7) ;  /* 0xfffffffc00e41947 */ /* 0x000fea000103ffff */
[----:B------:R-:W-:Y:S05]  /*04b0*/  BSYNC.RECONVERGENT B2 ;  /* 0x0000000000027941 */ /* 0x000fea0003800200 */
.L_x_6:
[----:B------:R-:W0:Y:S01]  /*04c0*/  S2R R12, SR_CgaCtaId ;  /* 0x00000000000c7919 */ /* 0x000e220000008800 */
[----:B------:R-:W-:Y:S02]  /*04d0*/  MOV R9, 0x400 ;  /* 0x0000040000097802 */ /* 0x000fe40000000f00 */
[----:B------:R-:W-:Y:S02]  /*04e0*/  ISETP.NE.AND P1, PT, R10, R13, PT ;  /* 0x0000000d0a00720c */ /* 0x000fe40003f25270 */
[----:B0-----:R-:W-:-:S05]  /*04f0*/  LEA R15, R12, R9, 0x18 ;  /* 0x000000090c0f7211 */ /* 0x001fca00078ec0ff */
[----:B------:R-:W0:Y:S02]  /*0500*/  LDS R9, [R15] ;  /* 0x000000000f097984 */ /* 0x000e240000000800 */
[----:B0-----:R-:W-:-:S04]  /*0510*/  SEL R9, R9, R10, !P1 ;  /* 0x0000000a09097207 */ /* 0x001fc80004800000 */
[----:B------:R-:W-:Y:S02]  /*0520*/  ISETP.NE.AND P1, PT, R9, R2, PT ;  /* 0x000000020900720c */ /* 0x000fe40003f25270 */
[----:B------:R-:W-:-:S11]  /*0530*/  PRMT R9, RZ, 0x7610, R9 ;  /* 0x00007610ff097816 */ /* 0x000fd60000000009 */
[----:B------:R-:W-:Y:S05]  /*0540*/  @P1 BRA `(.L_x_8) ;  /* 0x0000000000601947 */ /* 0x000fea0003800000 */
[----:B------:R0:W-:Y:S01]  /*0550*/  STS [R15], R7 ;  /* 0x000000070f007388 */ /* 0x0001e20000000800 */
[----:B------:R-:W-:Y:S05]  /*0560*/  @!P0 BRA `(.L_x_9) ;  /* 0x0000000000348947 */ /* 0x000fea0003800000 */
[----:B------:R-:W1:Y:S08]  /*0570*/  LDC.64 R10, c[0x0][0x388] ;  /* 0x0000e200ff0a7b82 */ /* 0x000e700000000a00 */
[----:B------:R-:W2:Y:S01]  /*0580*/  LDC.64 R12, c[0x0][0x398] ;  /* 0x0000e600ff0c7b82 */ /* 0x000ea20000000a00 */
[----:B-1----:R-:W-:-:S06]  /*0590*/  IMAD.WIDE R10, R0, 0x4, R10 ;  /* 0x00000004000a7825 */ /* 0x002fcc00078e020a */
[----:B------:R-:W3:Y:S01]  /*05a0*/  LDG.E R10, desc[UR6][R10.64] ;  /* 0x000000060a0a7981 */ /* 0x000ee2000c1e1900 */
[----:B------:R-:W-:Y:S01]  /*05b0*/  ISETP.NE.AND P0, PT, R6, -0x1, PT ;  /* 0xffffffff0600780c */ /* 0x000fe20003f05270 */
[----:B--2---:R-:W-:-:S04]  /*05c0*/  IMAD.WIDE R12, R0, 0x4, R12 ;  /* 0x00000004000c7825 */ /* 0x004fc800078e020c */
[----:B------:R-:W-:-:S08]  /*05d0*/  VIADD R0, R0, 0x1 ;  /* 0x0000000100007836 */ /* 0x000fd00000000000 */
[----:B------:R4:W-:Y:S01]  /*05e0*/  @!P0 STS [R4], R14 ;  /* 0x0000000e04008388 */ /* 0x0009e20000000800 */
[----:B------:R-:W-:-:S03]  /*05f0*/  @!P0 IMAD.MOV.U32 R6, RZ, RZ, R14 ;  /* 0x000000ffff068224 */ /* 0x000fc600078e000e */
[----:B------:R4:W-:Y:S01]  /*0600*/  STS [R15+0x4], R0 ;  /* 0x000004000f007388 */ /* 0x0009e20000000800 */
[----:B---3--:R-:W-:-:S05]  /*0610*/  IMAD.IADD R8, R3, 0x1, R10 ;  /* 0x0000000103087824 */ /* 0x008fca00078e020a */
[----:B------:R4:W-:Y:S01]  /*0620*/  STG.E desc[UR6][R12.64], R8 ;  /* 0x000000080c007986 */ /* 0x0009e2000c101906 */
[----:B------:R-:W-:Y:S05]  /*0630*/  BRA `(.L_x_8) ;  /* 0x0000000000247947 */ /* 0x000fea0003800000 */
.L_x_9:
[----:B------:R-:W-:Y:S02]  /*0640*/  IMAD.MOV.U32 R10, RZ, RZ, 0x1 ;  /* 0x00000001ff0a7424 */ /* 0x000fe400078e00ff */
[----:B------:R-:W-:-:S03]  /*0650*/  IMAD.MOV.U32 R9, RZ, RZ, 0x1 ;  /* 0x00000001ff097424 */ /* 0x000fc600078e00ff */
[----:B------:R3:W-:Y:S01]  /*0660*/  STS.U8 [R15+0xc], R10 ;  /* 0x00000c0a0f007388 */ /* 0x0007e20000000000 */
[----:B------:R-:W-:Y:S05]  /*0670*/  BRA `(.L_x_8) ;  /* 0x0000000000147947 */ /* 0x000fea0003800000 */
.L_x_5:
[----:B------:R-:W2:Y:S01]  /*0680*/  S2UR UR5, SR_CgaCtaId ;  /* 0x00000000000579c3 */ /* 0x000ea20000008800 */
[----:B------:R-:W-:Y:S01]  /*0690*/  UMOV UR4, 0x400 ;  /* 0x0000040000047882 */ /* 0x000fe20000000000 */
[----:B------:R-:W-:Y:S01]  /*06a0*/  VIADD R3, R3, 0x1 ;  /* 0x0000000103037836 */ /* 0x000fe20000000000 */
[----:B--2---:R-:W-:-:S09]  /*06b0*/  ULEA UR4, UR5, UR4, 0x18 ;  /* 0x0000000405047291 */ /* 0x004fd2000f8ec0ff */
[----:B------:R2:W-:Y:S03]  /*06c0*/  STS [UR4+0x8], R3 ;  /* 0x00000803ff007988 */ /* 0x0005e60008000804 */
.L_x_8:
[----:B------:R-:W-:Y:S05]  /*06d0*/  BSYNC.RECONVERGENT B1 ;  /* 0x0000000000017941 */ /* 0x000fea0003800200 */
.L_x_4:
[----:B------:R-:W5:Y:S02]  /*06e0*/  LDCU UR4, c[0x0][0x384] ;  /* 0x00007080ff0477ac */ /* 0x000f640008000800 */
[----:B-----5:R-:W-:-:S13]  /*06f0*/  ISETP.GE.AND P0, PT, R0, UR4, PT ;  /* 0x0000000400007c0c */ /* 0x020fda000bf06270 */
[----:B------:R-:W-:Y:S05]  /*0700*/  @!P0 BRA `(.L_x_10) ;  /* 0xfffffff800b88947 */ /* 0x000fea000383ffff */
[----:B------:R-:W-:Y:S05]  /*0710*/  EXIT ;  /* 0x000000000000794d */ /* 0x000fea0003800000 */
.L_x_11:
[----:B------:R-:W-:-:S00]  /*0720*/  BRA `(.L_x_11) ;  /* 0xfffffffc00fc7947 */ /* 0x000fc0000383ffff */
[----:B------:R-:W-:-:S00]  /*0730*/  NOP ;  /* 0x0000000000007918 */ /* 0x000fc00000000000 */
        /* <DEDUP_REMOVED lines=12> */
.L_x_12:


//--------------------- .nv.shared._Z10dscheduleriiPiS_S_ --------------------------
	.section	.nv.shared._Z10dscheduleriiPiS_S_,"aw",@nobits
	.sectionflags	@""
	.align	16
.nv.shared._Z10dscheduleriiPiS_S_:
	.zero		1040


//--------------------- .nv.shared.reserved.0     --------------------------
	.section	.nv.shared.reserved.0,"aw",@nobits
	.weak		__nv_reservedSMEM_offset_0_alias
	.size		__nv_reservedSMEM_offset_0_alias, 0, 64
	.other		__nv_reservedSMEM_offset_0_alias,@"STO_CUDA_RESERVED_SHARED STV_DEFAULT"
__nv_reservedSMEM_offset_0_alias:
	.zero		0
	.zero		64


//--------------------- .nv.constant0._Z10dscheduleriiPiS_S_ --------------------------
	.section	.nv.constant0._Z10dscheduleriiPiS_S_,"a",@progbits
	.sectionflags	@""
	.align	4
.nv.constant0._Z10dscheduleriiPiS_S_:
	.zero		928


//--------------------- SYMBOLS --------------------------

	.type		.nv.reservedSmem.offset0,@object
	.size		.nv.reservedSmem.offset0,0x4
	.type		.nv.reservedSmem.cap,@object
	.size		.nv.reservedSmem.cap,0x4
